//
// Generated by NVIDIA NVVM Compiler
//
// Compiler Build ID: CL-36424714
// Cuda compilation tools, release 13.0, V13.0.88
// Based on NVVM 20.0.0
//

.version 9.0
.target sm_100
.address_size 64

	// .globl	_Z5crackPcS_S_
.extern .func  (.param .b32 func_retval0) vprintf
(
	.param .b64 vprintf_param_0,
	.param .b64 vprintf_param_1
)
;
.global .align 1 .b8 pwdFound[4];
.global .align 1 .b8 $str[33] = {69, 110, 99, 114, 121, 112, 116, 101, 100, 32, 80, 97, 115, 115, 119, 111, 114, 100, 32, 112, 114, 111, 118, 105, 100, 101, 100, 58, 32, 37, 115, 10};
.global .align 1 .b8 $str$1[26] = {80, 97, 115, 115, 119, 111, 114, 100, 32, 102, 111, 117, 110, 100, 58, 32, 37, 99, 37, 99, 37, 99, 37, 99, 10};

.visible .entry _Z5crackPcS_S_(
	.param .u64 .ptr .align 1 _Z5crackPcS_S__param_0,
	.param .u64 .ptr .align 1 _Z5crackPcS_S__param_1,
	.param .u64 .ptr .align 1 _Z5crackPcS_S__param_2
)
{
	.local .align 16 .b8 	__local_depot0[16];
	.reg .b64 	%SP;
	.reg .b64 	%SPL;
	.reg .pred 	%p<31>;
	.reg .b16 	%rs<85>;
	.reg .b32 	%r<13>;
	.reg .b64 	%rd<21>;

	mov.u64 	%SPL, __local_depot0;
	cvta.local.u64 	%SP, %SPL;
	ld.param.u64 	%rd3, [_Z5crackPcS_S__param_0];
	ld.param.u64 	%rd4, [_Z5crackPcS_S__param_1];
	ld.param.u64 	%rd2, [_Z5crackPcS_S__param_2];
	cvta.to.global.u64 	%rd1, %rd2;
	cvta.to.global.u64 	%rd5, %rd4;
	cvta.to.global.u64 	%rd6, %rd3;
	mov.u32 	%r1, %ctaid.x;
	cvt.u64.u32 	%rd7, %r1;
	add.s64 	%rd8, %rd6, %rd7;
	ld.global.u8 	%rs1, [%rd8];
	mov.u32 	%r2, %ctaid.y;
	cvt.u64.u32 	%rd9, %r2;
	add.s64 	%rd10, %rd6, %rd9;
	ld.global.u8 	%rs2, [%rd10];
	mov.u32 	%r3, %tid.x;
	cvt.u64.u32 	%rd11, %r3;
	add.s64 	%rd12, %rd5, %rd11;
	ld.global.u8 	%rs3, [%rd12];
	mov.u32 	%r4, %tid.y;
	cvt.u64.u32 	%rd13, %r4;
	add.s64 	%rd14, %rd5, %rd13;
	ld.global.u8 	%rs4, [%rd14];
	add.s16 	%rs5, %rs1, 2;
	cvt.s16.s8 	%rs6, %rs5;
	setp.gt.s16 	%p1, %rs6, 122;
	add.s16 	%rs7, %rs1, -23;
	setp.lt.s16 	%p2, %rs6, 97;
	sub.s16 	%rs8, -64, %rs1;
	selp.b16 	%rs9, %rs8, %rs5, %p2;
	selp.b16 	%rs10, %rs7, %rs9, %p1;
	and.b16  	%rs11, %rs10, 255;
	ld.global.u8 	%rs12, [%rd1];
	setp.ne.s16 	%p3, %rs11, %rs12;
	@%p3 bra 	$L__BB0_11;
	add.s16 	%rs13, %rs1, -2;
	cvt.s16.s8 	%rs14, %rs13;
	ld.global.u8 	%rs15, [%rd1+1];
	sub.s16 	%rs16, -60, %rs1;
	setp.lt.s16 	%p4, %rs14, 97;
	selp.b16 	%rs17, %rs16, %rs13, %p4;
	add.s16 	%rs18, %rs1, -27;
	setp.gt.s16 	%p5, %rs14, 122;
	selp.b16 	%rs19, %rs18, %rs17, %p5;
	and.b16  	%rs20, %rs19, 255;
	setp.ne.s16 	%p6, %rs20, %rs15;
	@%p6 bra 	$L__BB0_11;
	add.s16 	%rs21, %rs1, 1;
	cvt.s16.s8 	%rs22, %rs21;
	ld.global.u8 	%rs23, [%rd1+2];
	sub.s16 	%rs24, -63, %rs1;
	setp.lt.s16 	%p7, %rs22, 97;
	selp.b16 	%rs25, %rs24, %rs21, %p7;
	add.s16 	%rs26, %rs1, -24;
	setp.gt.s16 	%p8, %rs22, 122;
	selp.b16 	%rs27, %rs26, %rs25, %p8;
	and.b16  	%rs28, %rs27, 255;
	setp.ne.s16 	%p9, %rs28, %rs23;
	@%p9 bra 	$L__BB0_11;
	add.s16 	%rs29, %rs2, 3;
	cvt.s16.s8 	%rs30, %rs29;
	ld.global.u8 	%rs31, [%rd1+3];
	sub.s16 	%rs32, -65, %rs2;
	setp.lt.s16 	%p10, %rs30, 97;
	selp.b16 	%rs33, %rs32, %rs29, %p10;
	add.s16 	%rs34, %rs2, -22;
	setp.gt.s16 	%p11, %rs30, 122;
	selp.b16 	%rs35, %rs34, %rs33, %p11;
	and.b16  	%rs36, %rs35, 255;
	setp.ne.s16 	%p12, %rs36, %rs31;
	@%p12 bra 	$L__BB0_11;
	add.s16 	%rs37, %rs2, -3;
	cvt.s16.s8 	%rs38, %rs37;
	ld.global.u8 	%rs39, [%rd1+4];
	sub.s16 	%rs40, -59, %rs2;
	setp.lt.s16 	%p13, %rs38, 97;
	selp.b16 	%rs41, %rs40, %rs37, %p13;
	add.s16 	%rs42, %rs2, -28;
	setp.gt.s16 	%p14, %rs38, 122;
	selp.b16 	%rs43, %rs42, %rs41, %p14;
	and.b16  	%rs44, %rs43, 255;
	setp.ne.s16 	%p15, %rs44, %rs39;
	@%p15 bra 	$L__BB0_11;
	add.s16 	%rs45, %rs2, -1;
	cvt.s16.s8 	%rs46, %rs45;
	ld.global.u8 	%rs47, [%rd1+5];
	sub.s16 	%rs48, -61, %rs2;
	setp.lt.s16 	%p16, %rs46, 97;
	selp.b16 	%rs49, %rs48, %rs45, %p16;
	add.s16 	%rs50, %rs2, -26;
	setp.gt.s16 	%p17, %rs46, 122;
	selp.b16 	%rs51, %rs50, %rs49, %p17;
	and.b16  	%rs52, %rs51, 255;
	setp.ne.s16 	%p18, %rs52, %rs47;
	@%p18 bra 	$L__BB0_11;
	add.s16 	%rs53, %rs3, 2;
	cvt.s16.s8 	%rs54, %rs53;
	ld.global.u8 	%rs55, [%rd1+6];
	sub.s16 	%rs56, 94, %rs3;
	setp.lt.s16 	%p19, %rs54, 48;
	selp.b16 	%rs57, %rs56, %rs53, %p19;
	add.s16 	%rs58, %rs3, -7;
	setp.gt.s16 	%p20, %rs54, 57;
	selp.b16 	%rs59, %rs58, %rs57, %p20;
	and.b16  	%rs60, %rs59, 255;
	setp.ne.s16 	%p21, %rs60, %rs55;
	@%p21 bra 	$L__BB0_11;
	add.s16 	%rs61, %rs3, -2;
	cvt.s16.s8 	%rs62, %rs61;
	ld.global.u8 	%rs63, [%rd1+7];
	sub.s16 	%rs64, 98, %rs3;
	setp.lt.s16 	%p22, %rs62, 48;
	selp.b16 	%rs65, %rs64, %rs61, %p22;
	add.s16 	%rs66, %rs3, -11;
	setp.gt.s16 	%p23, %rs62, 57;
	selp.b16 	%rs67, %rs66, %rs65, %p23;
	and.b16  	%rs68, %rs67, 255;
	setp.ne.s16 	%p24, %rs68, %rs63;
	@%p24 bra 	$L__BB0_11;
	add.s16 	%rs69, %rs4, 4;
	cvt.s16.s8 	%rs70, %rs69;
	ld.global.u8 	%rs71, [%rd1+8];
	sub.s16 	%rs72, 92, %rs4;
	setp.lt.s16 	%p25, %rs70, 48;
	selp.b16 	%rs73, %rs72, %rs69, %p25;
	add.s16 	%rs74, %rs4, -5;
	setp.gt.s16 	%p26, %rs70, 57;
	selp.b16 	%rs75, %rs74, %rs73, %p26;
	and.b16  	%rs76, %rs75, 255;
	setp.ne.s16 	%p27, %rs76, %rs71;
	@%p27 bra 	$L__BB0_11;
	add.s16 	%rs77, %rs4, -4;
	cvt.s16.s8 	%rs78, %rs77;
	ld.global.u8 	%rs79, [%rd1+9];
	sub.s16 	%rs80, 100, %rs4;
	setp.lt.s16 	%p28, %rs78, 48;
	selp.b16 	%rs81, %rs80, %rs77, %p28;
	add.s16 	%rs82, %rs4, -13;
	setp.gt.s16 	%p29, %rs78, 57;
	selp.b16 	%rs83, %rs82, %rs81, %p29;
	and.b16  	%rs84, %rs83, 255;
	setp.ne.s16 	%p30, %rs84, %rs79;
	@%p30 bra 	$L__BB0_11;
	add.u64 	%rd15, %SP, 0;
	add.u64 	%rd16, %SPL, 0;
	st.global.u8 	[pwdFound], %rs1;
	st.global.u8 	[pwdFound+1], %rs2;
	st.global.u8 	[pwdFound+2], %rs3;
	st.global.u8 	[pwdFound+3], %rs4;
	st.local.u64 	[%rd16], %rd2;
	mov.u64 	%rd17, $str;
	cvta.global.u64 	%rd18, %rd17;
	{ // callseq 0, 0
	.param .b64 param0;
	st.param.b64 	[param0], %rd18;
	.param .b64 param1;
	st.param.b64 	[param1], %rd15;
	.param .b32 retval0;
	call.uni (retval0), 
	vprintf, 
	(
	param0, 
	param1
	);
	ld.param.b32 	%r5, [retval0];
	} // callseq 0
	ld.global.s8 	%r7, [pwdFound];
	ld.global.s8 	%r8, [pwdFound+1];
	ld.global.s8 	%r9, [pwdFound+2];
	ld.global.s8 	%r10, [pwdFound+3];
	st.local.v4.u32 	[%rd16], {%r7, %r8, %r9, %r10};
	mov.u64 	%rd19, $str$1;
	cvta.global.u64 	%rd20, %rd19;
	{ // callseq 1, 0
	.param .b64 param0;
	st.param.b64 	[param0], %rd20;
	.param .b64 param1;
	st.param.b64 	[param1], %rd15;
	.param .b32 retval0;
	call.uni (retval0), 
	vprintf, 
	(
	param0, 
	param1
	);
	ld.param.b32 	%r11, [retval0];
	} // callseq 1
$L__BB0_11:
	ret;

}


// ===== COMPILED SASS (sm_100) =====

	.target	sm_100

	.elftype	@"ET_EXEC"


//--------------------- .note.nv.tkinfo           --------------------------
	.section	.note.nv.tkinfo,"",@"SHT_NOTE"
	.sectionflags	@"SHF_NOTE_NV_TKINFO"
	.tkinfo
        /*0018*/ 	.word	0x00000002
        /*0030*/ 	.string	""
        /*0030*/ 	.string	"ptxas"
        /*0030*/ 	.string	"Cuda compilation tools, release 13.0, V13.0.88"
        /*0030*/ 	.string	"Build cuda_13.0.r13.0/compiler.36424714_0"
        /*0030*/ 	.string	"-arch sm_100 -m 64 "



//--------------------- .note.nv.cuinfo           --------------------------
	.section	.note.nv.cuinfo,"",@"SHT_NOTE"
	.sectionflags	@"SHF_NOTE_NV_CUINFO"
        /*0018*/ 	.short	0x0002
        /*001a*/ 	.short	0x0064
        /*001c*/ 	.short	0x0082
	.zero		2


//--------------------- .nv.info                  --------------------------
	.section	.nv.info,"",@"SHT_CUDA_INFO"
	.align	4


	//----- nvinfo : EIATTR_REGCOUNT
	.align		4
        /*0000*/ 	.byte	0x04, 0x2f
        /*0002*/ 	.short	(.L_4 - .L_3)
	.align		4
.L_3:
        /*0004*/ 	.word	index@(_Z5crackPcS_S_)
        /*0008*/ 	.word	0x00000018


	//----- nvinfo : EIATTR_FRAME_SIZE
	.align		4
.L_4:
        /*000c*/ 	.byte	0x04, 0x11
        /*000e*/ 	.short	(.L_6 - .L_5)
	.align		4
.L_5:
        /*0010*/ 	.word	index@(_Z5crackPcS_S_)
        /*0014*/ 	.word	0x00000010


	//----- nvinfo : EIATTR_MIN_STACK_SIZE
	.align		4
.L_6:
        /*0018*/ 	.byte	0x04, 0x12
        /*001a*/ 	.short	(.L_8 - .L_7)
	.align		4
.L_7:
        /*001c*/ 	.word	index@(_Z5crackPcS_S_)
        /*0020*/ 	.word	0x00000010
.L_8:


//--------------------- .nv.compat                --------------------------
	.section	.nv.compat,"",@"SHT_CUDA_COMPAT_INFO"
	.align	4
        /*0000*/ 	.byte	0x02, 0x09, 0x00, 0x00, 0x02, 0x02, 0x01, 0x00, 0x02, 0x05, 0x05, 0x00, 0x03, 0x07, 0x01, 0x01
        /*0010*/ 	.byte	0x02, 0x03, 0x00, 0x00, 0x02, 0x06, 0x01, 0x00, 0x04, 0x0b, 0x08, 0x00, 0x09, 0x00, 0x00, 0x00
        /*0020*/ 	.byte	0x00, 0x00, 0x00, 0x00


//--------------------- .nv.info._Z5crackPcS_S_   --------------------------
	.section	.nv.info._Z5crackPcS_S_,"",@"SHT_CUDA_INFO"
	.sectionflags	@""
	.align	4


	//----- nvinfo : EIATTR_CUDA_API_VERSION
	.align		4
        /*0000*/ 	.byte	0x04, 0x37
        /*0002*/ 	.short	(.L_10 - .L_9)
.L_9:
        /*0004*/ 	.word	0x00000082


	//----- nvinfo : EIATTR_KPARAM_INFO
	.align		4
.L_10:
        /*0008*/ 	.byte	0x04, 0x17
        /*000a*/ 	.short	(.L_12 - .L_11)
.L_11:
        /*000c*/ 	.word	0x00000000
        /*0010*/ 	.short	0x0002
        /*0012*/ 	.short	0x0010
        /*0014*/ 	.byte	0x00, 0xf5, 0x21, 0x00


	//----- nvinfo : EIATTR_KPARAM_INFO
	.align		4
.L_12:
        /*0018*/ 	.byte	0x04, 0x17
        /*001a*/ 	.short	(.L_14 - .L_13)
.L_13:
        /*001c*/ 	.word	0x00000000
        /*0020*/ 	.short	0x0001
        /*0022*/ 	.short	0x0008
        /*0024*/ 	.byte	0x00, 0xf5, 0x21, 0x00


	//----- nvinfo : EIATTR_KPARAM_INFO
	.align		4
.L_14:
        /*0028*/ 	.byte	0x04, 0x17
        /*002a*/ 	.short	(.L_16 - .L_15)
.L_15:
        /*002c*/ 	.word	0x00000000
        /*0030*/ 	.short	0x0000
        /*0032*/ 	.short	0x0000
        /*0034*/ 	.byte	0x00, 0xf5, 0x21, 0x00


	//----- nvinfo : EIATTR_SPARSE_MMA_MASK
	.align		4
.L_16:
        /*0038*/ 	.byte	0x03, 0x50
        /*003a*/ 	.short	0x0000


	//----- nvinfo : EIATTR_MAXREG_COUNT
	.align		4
        /*003c*/ 	.byte	0x03, 0x1b
        /*003e*/ 	.short	0x00ff


	//----- nvinfo : EIATTR_EXTERNS
	.align		4
        /*0040*/ 	.byte	0x04, 0x0f
        /*0042*/ 	.short	(.L_18 - .L_17)


	//   ....[0]....
	.align		4
.L_17:
        /*0044*/ 	.word	index@(vprintf)


	//----- nvinfo : EIATTR_MERCURY_ISA_VERSION
	.align		4
.L_18:
        /*0048*/ 	.byte	0x03, 0x5f
        /*004a*/ 	.short	0x0101


	//----- nvinfo : EIATTR_VRC_CTA_INIT_COUNT
	.align		4
        /*004c*/ 	.byte	0x02, 0x4a
	.zero		1
	.zero		1


	//----- nvinfo : EIATTR_SYSCALL_OFFSETS
	.align		4
        /*0050*/ 	.byte	0x04, 0x46
        /*0052*/ 	.short	(.L_20 - .L_19)


	//   ....[0]....
.L_19:
        /*0054*/ 	.word	0x00000980


	//   ....[1]....
        /*0058*/ 	.word	0x00000a60


	//----- nvinfo : EIATTR_EXIT_INSTR_OFFSETS
	.align		4
.L_20:
        /*005c*/ 	.byte	0x04, 0x1c
        /*005e*/ 	.short	(.L_22 - .L_21)


	//   ....[0]....
.L_21:
        /*0060*/ 	.word	0x00000250


	//   ....[1]....
        /*0064*/ 	.word	0x000002f0


	//   ....[2]....
        /*0068*/ 	.word	0x00000390


	//   ....[3]....
        /*006c*/ 	.word	0x00000460


	//   ....[4]....
        /*0070*/ 	.word	0x00000500


	//   ....[5]....
        /*0074*/ 	.word	0x000005a0


	//   ....[6]....
        /*0078*/ 	.word	0x00000670


	//   ....[7]....
        /*007c*/ 	.word	0x00000710


	//   ....[8]....
        /*0080*/ 	.word	0x000007e0


	//   ....[9]....
        /*0084*/ 	.word	0x00000880


	//   ....[10]....
        /*0088*/ 	.word	0x00000a70


	//----- nvinfo : EIATTR_CRS_STACK_SIZE
	.align		4
.L_22:
        /*008c*/ 	.byte	0x04, 0x1e
        /*008e*/ 	.short	(.L_24 - .L_23)
.L_23:
        /*0090*/ 	.word	0x00000000


	//----- nvinfo : EIATTR_CBANK_PARAM_SIZE
	.align		4
.L_24:
        /*0094*/ 	.byte	0x03, 0x19
        /*0096*/ 	.short	0x0018


	//----- nvinfo : EIATTR_PARAM_CBANK
	.align		4
        /*0098*/ 	.byte	0x04, 0x0a
        /*009a*/ 	.short	(.L_26 - .L_25)
	.align		4
.L_25:
        /*009c*/ 	.word	index@(.nv.constant0._Z5crackPcS_S_)
        /*00a0*/ 	.short	0x0380
        /*00a2*/ 	.short	0x0018


	//----- nvinfo : EIATTR_SW_WAR
	.align		4
.L_26:
        /*00a4*/ 	.byte	0x04, 0x36
        /*00a6*/ 	.short	(.L_28 - .L_27)
.L_27:
        /*00a8*/ 	.word	0x00000008
.L_28:


//--------------------- .nv.callgraph             --------------------------
	.section	.nv.callgraph,"",@"SHT_CUDA_CALLGRAPH"
	.align	4
	.sectionentsize	8
	.align		4
        /*0000*/ 	.word	0x00000000
	.align		4
        /*0004*/ 	.word	0xffffffff
	.align		4
        /*0008*/ 	.word	index@(_Z5crackPcS_S_)
	.align		4
        /*000c*/ 	.word	index@(vprintf)
	.align		4
        /*0010*/ 	.word	0x00000000
	.align		4
        /*0014*/ 	.word	0xfffffffe
	.align		4
        /*0018*/ 	.word	0x00000000
	.align		4
        /*001c*/ 	.word	0xfffffffd
	.align		4
        /*0020*/ 	.word	0x00000000
	.align		4
        /*0024*/ 	.word	0xfffffffc


//--------------------- .nv.constant4             --------------------------
	.section	.nv.constant4,"a",@progbits
	.align	8
	.align		8
.nv.constant4:
        /*0000*/ 	.dword	vprintf
	.align		8
        /*0008*/ 	.dword	pwdFound
	.align		8
        /*0010*/ 	.dword	$str
	.align		8
        /*0018*/ 	.dword	$str$1


//--------------------- .text._Z5crackPcS_S_      --------------------------
	.section	.text._Z5crackPcS_S_,"ax",@progbits
	.align	128
        .global         _Z5crackPcS_S_
        .type           _Z5crackPcS_S_,@function
        .size           _Z5crackPcS_S_,(.L_x_3 - _Z5crackPcS_S_)
        .other          _Z5crackPcS_S_,@"STO_CUDA_ENTRY STV_DEFAULT"
_Z5crackPcS_S_:
.text._Z5crackPcS_S_:
[----:B------:R-:W0:Y:S08]  /*0000*/  LDC R1, c[0x0][0x37c] ;  /* 0x0000df00ff017b82 */ /* 0x000e300000000800 */
[----:B------:R-:W1:Y:S01]  /*0010*/  S2UR UR4, SR_CTAID.X ;  /* 0x00000000000479c3 */ /* 0x000e620000002500 */
[----:B------:R-:W1:Y:S01]  /*0020*/  LDCU.128 UR8, c[0x0][0x380] ;  /* 0x00007000ff0877ac */ /* 0x000e620008000c00 */
[----:B0-----:R-:W-:Y:S01]  /*0030*/  VIADD R1, R1, 0xfffffff0 ;  /* 0xfffffff001017836 */ /* 0x001fe20000000000 */
[----:B------:R-:W0:Y:S01]  /*0040*/  LDCU.64 UR36, c[0x0][0x358] ;  /* 0x00006b00ff2477ac */ /* 0x000e220008000a00 */
[----:B-1----:R-:W-:-:S04]  /*0050*/  UIADD3 UR4, UP0, UPT, UR4, UR8, URZ ;  /* 0x0000000804047290 */ /* 0x002fc8000ff1e0ff */
[----:B------:R-:W-:Y:S02]  /*0060*/  UIADD3.X UR5, UPT, UPT, URZ, UR9, URZ, UP0, !UPT ;  /* 0x00000009ff057290 */ /* 0x000fe400087fe4ff */
[----:B------:R-:W-:-:S04]  /*0070*/  IMAD.U32 R2, RZ, RZ, UR4 ;  /* 0x00000004ff027e24 */ /* 0x000fc8000f8e00ff */
[----:B------:R-:W-:-:S05]  /*0080*/  IMAD.U32 R3, RZ, RZ, UR5 ;  /* 0x00000005ff037e24 */ /* 0x000fca000f8e00ff */
[----:B0-----:R-:W2:Y:S01]  /*0090*/  LDG.E.U8 R0, desc[UR36][R2.64] ;  /* 0x0000002402007981 */ /* 0x001ea2000c1e1100 */
[----:B------:R-:W0:Y:S03]  /*00a0*/  LDC.64 R4, c[0x0][0x390] ;  /* 0x0000e400ff047b82 */ /* 0x000e260000000a00 */
[----:B0-----:R-:W3:Y:S05]  /*00b0*/  LDG.E.U8 R7, desc[UR36][R4.64] ;  /* 0x0000002404077981 */ /* 0x001eea000c1e1100 */
[----:B------:R-:W0:Y:S01]  /*00c0*/  S2UR UR4, SR_CTAID.Y ;  /* 0x00000000000479c3 */ /* 0x000e220000002600 */
[----:B------:R-:W1:Y:S01]  /*00d0*/  LDCU UR6, c[0x0][0x2f8] ;  /* 0x00005f00ff0677ac */ /* 0x000e620008000800 */
[----:B------:R-:W4:Y:S01]  /*00e0*/  S2R R9, SR_TID.X ;  /* 0x0000000000097919 */ /* 0x000f220000002100 */
[----:B------:R-:W5:Y:S01]  /*00f0*/  LDCU UR7, c[0x0][0x2fc] ;  /* 0x00005f80ff0777ac */ /* 0x000f620008000800 */
[----:B------:R-:W3:Y:S01]  /*0100*/  S2R R10, SR_TID.Y ;  /* 0x00000000000a7919 */ /* 0x000ee20000002200 */
[----:B0-----:R-:W-:-:S04]  /*0110*/  UIADD3 UR4, UP0, UPT, UR4, UR8, URZ ;  /* 0x0000000804047290 */ /* 0x001fc8000ff1e0ff */
[----:B------:R-:W-:-:S06]  /*0120*/  UIADD3.X UR5, UPT, UPT, URZ, UR9, URZ, UP0, !UPT ;  /* 0x00000009ff057290 */ /* 0x000fcc00087fe4ff */
[----:B------:R-:W-:Y:S02]  /*0130*/  IMAD.U32 R11, RZ, RZ, UR5 ;  /* 0x00000005ff0b7e24 */ /* 0x000fe4000f8e00ff */
[----:B--2---:R-:W-:Y:S02]  /*0140*/  VIADD R6, R0, 0x2 ;  /* 0x0000000200067836 */ /* 0x004fe40000000000 */
[----:B------:R-:W-:-:S03]  /*0150*/  IMAD.MOV R13, RZ, RZ, -R0 ;  /* 0x000000ffff0d7224 */ /* 0x000fc600078e0a00 */
[----:B------:R-:W-:Y:S02]  /*0160*/  PRMT R8, R6, 0x8880, RZ ;  /* 0x0000888006087816 */ /* 0x000fe400000000ff */
[----:B------:R-:W-:Y:S02]  /*0170*/  PRMT R13, R13, 0x7710, RZ ;  /* 0x000077100d0d7816 */ /* 0x000fe400000000ff */
[C---:B------:R-:W-:Y:S02]  /*0180*/  ISETP.GE.AND P1, PT, R8.reuse, 0x61, PT ;  /* 0x000000610800780c */ /* 0x040fe40003f26270 */
[----:B------:R-:W-:Y:S02]  /*0190*/  ISETP.GT.AND P0, PT, R8, 0x7a, PT ;  /* 0x0000007a0800780c */ /* 0x000fe40003f04270 */
[----:B----4-:R-:W-:-:S05]  /*01a0*/  IADD3 R8, P2, PT, R9, UR10, RZ ;  /* 0x0000000a09087c10 */ /* 0x010fca000ff5e0ff */
[----:B------:R-:W-:-:S04]  /*01b0*/  IMAD.X R9, RZ, RZ, UR11, P2 ;  /* 0x0000000bff097e24 */ /* 0x000fc800090e06ff */
[----:B------:R-:W-:Y:S01]  /*01c0*/  @!P1 VIADD R6, R13, 0xffffffc0 ;  /* 0xffffffc00d069836 */ /* 0x000fe20000000000 */
[----:B-1----:R-:W-:Y:S01]  /*01d0*/  IADD3 R2, P1, PT, R1, UR6, RZ ;  /* 0x0000000601027c10 */ /* 0x002fe2000ff3e0ff */
[----:B------:R-:W-:-:S04]  /*01e0*/  @P0 VIADD R6, R0, 0xffffffe9 ;  /* 0xffffffe900060836 */ /* 0x000fc80000000000 */
[----:B-----5:R-:W-:Y:S01]  /*01f0*/  IMAD.X R16, RZ, RZ, UR7, P1 ;  /* 0x00000007ff107e24 */ /* 0x020fe200088e06ff */
[----:B------:R-:W-:-:S04]  /*0200*/  LOP3.LUT R6, R6, 0xff, RZ, 0xc0, !PT ;  /* 0x000000ff06067812 */ /* 0x000fc800078ec0ff */
[----:B---3--:R-:W-:Y:S02]  /*0210*/  ISETP.NE.AND P0, PT, R6, R7, PT ;  /* 0x000000070600720c */ /* 0x008fe40003f05270 */
[----:B------:R-:W-:Y:S01]  /*0220*/  IADD3 R6, P3, PT, R10, UR10, RZ ;  /* 0x0000000a0a067c10 */ /* 0x000fe2000ff7e0ff */
[----:B------:R-:W-:-:S04]  /*0230*/  IMAD.U32 R10, RZ, RZ, UR4 ;  /* 0x00000004ff0a7e24 */ /* 0x000fc8000f8e00ff */
[----:B------:R-:W-:-:S06]  /*0240*/  IMAD.X R7, RZ, RZ, UR11, P3 ;  /* 0x0000000bff077e24 */ /* 0x000fcc00098e06ff */
[----:B------:R-:W-:Y:S05]  /*0250*/  @P0 EXIT ;  /* 0x000000000000094d */ /* 0x000fea0003800000 */
[----:B------:R-:W2:Y:S01]  /*0260*/  LDG.E.U8 R12, desc[UR36][R4.64+0x1] ;  /* 0x00000124040c7981 */ /* 0x000ea2000c1e1100 */
[----:B------:R-:W-:-:S05]  /*0270*/  VIADD R3, R0, 0xfffffffe ;  /* 0xfffffffe00037836 */ /* 0x000fca0000000000 */
[----:B------:R-:W-:-:S04]  /*0280*/  PRMT R14, R3, 0x8880, RZ ;  /* 0x00008880030e7816 */ /* 0x000fc800000000ff */
[C---:B------:R-:W-:Y:S02]  /*0290*/  ISETP.GE.AND P1, PT, R14.reuse, 0x61, PT ;  /* 0x000000610e00780c */ /* 0x040fe40003f26270 */
[----:B------:R-:W-:-:S11]  /*02a0*/  ISETP.GT.AND P0, PT, R14, 0x7a, PT ;  /* 0x0000007a0e00780c */ /* 0x000fd60003f04270 */
[----:B------:R-:W-:Y:S02]  /*02b0*/  @!P1 VIADD R3, R13, 0xffffffc4 ;  /* 0xffffffc40d039836 */ /* 0x000fe40000000000 */
[----:B------:R-:W-:-:S05]  /*02c0*/  @P0 VIADD R3, R0, 0xffffffe5 ;  /* 0xffffffe500030836 */ /* 0x000fca0000000000 */
[----:B------:R-:W-:-:S04]  /*02d0*/  LOP3.LUT R3, R3, 0xff, RZ, 0xc0, !PT ;  /* 0x000000ff03037812 */ /* 0x000fc800078ec0ff */
[----:B--2---:R-:W-:-:S13]  /*02e0*/  ISETP.NE.AND P0, PT, R3, R12, PT ;  /* 0x0000000c0300720c */ /* 0x004fda0003f05270 */
        /* <DEDUP_REMOVED lines=11> */
[----:B------:R-:W2:Y:S04]  /*03a0*/  LDG.E.U8 R3, desc[UR36][R10.64] ;  /* 0x000000240a037981 */ /* 0x000ea8000c1e1100 */
[----:B------:R-:W3:Y:S01]  /*03b0*/  LDG.E.U8 R13, desc[UR36][R4.64+0x3] ;  /* 0x00000324040d7981 */ /* 0x000ee2000c1e1100 */
[----:B--2---:R-:W-:-:S05]  /*03c0*/  VIADD R12, R3, 0x3 ;  /* 0x00000003030c7836 */ /* 0x004fca0000000000 */
[----:B------:R-:W-:-:S04]  /*03d0*/  PRMT R14, R12, 0x8880, RZ ;  /* 0x000088800c0e7816 */ /* 0x000fc800000000ff */
[C---:B------:R-:W-:Y:S02]  /*03e0*/  ISETP.GE.AND P1, PT, R14.reuse, 0x61, PT ;  /* 0x000000610e00780c */ /* 0x040fe40003f26270 */
[----:B------:R-:W-:Y:S01]  /*03f0*/  ISETP.GT.AND P0, PT, R14, 0x7a, PT ;  /* 0x0000007a0e00780c */ /* 0x000fe20003f04270 */
[----:B------:R-:W-:-:S05]  /*0400*/  IMAD.MOV R14, RZ, RZ, -R3 ;  /* 0x000000ffff0e7224 */ /* 0x000fca00078e0a03 */
[----:B------:R-:W-:-:S05]  /*0410*/  PRMT R14, R14, 0x7710, RZ ;  /* 0x000077100e0e7816 */ /* 0x000fca00000000ff */
[----:B------:R-:W-:Y:S02]  /*0420*/  @!P1 VIADD R12, R14, 0xffffffbf ;  /* 0xffffffbf0e0c9836 */ /* 0x000fe40000000000 */
[----:B------:R-:W-:-:S05]  /*0430*/  @P0 VIADD R12, R3, 0xffffffea ;  /* 0xffffffea030c0836 */ /* 0x000fca0000000000 */
[----:B------:R-:W-:-:S04]  /*0440*/  LOP3.LUT R12, R12, 0xff, RZ, 0xc0, !PT ;  /* 0x000000ff0c0c7812 */ /* 0x000fc800078ec0ff */
[----:B---3--:R-:W-:-:S13]  /*0450*/  ISETP.NE.AND P0, PT, R12, R13, PT ;  /* 0x0000000d0c00720c */ /* 0x008fda0003f05270 */
        /* <DEDUP_REMOVED lines=67> */
[----:B------:R-:W0:Y:S01]  /*0890*/  LDC.64 R10, c[0x4][0x8] ;  /* 0x01000200ff0a7b82 */ /* 0x000e220000000a00 */
[----:B------:R-:W-:Y:S01]  /*08a0*/  MOV R17, 0x0 ;  /* 0x0000000000117802 */ /* 0x000fe20000000f00 */
[----:B------:R-:W1:Y:S01]  /*08b0*/  LDCU.64 UR4, c[0x4][0x10] ;  /* 0x01000200ff0477ac */ /* 0x000e620008000a00 */
[----:B------:R-:W-:Y:S02]  /*08c0*/  IMAD.MOV.U32 R6, RZ, RZ, R2 ;  /* 0x000000ffff067224 */ /* 0x000fe400078e0002 */
[----:B------:R-:W-:-:S03]  /*08d0*/  IMAD.MOV.U32 R7, RZ, RZ, R16 ;  /* 0x000000ffff077224 */ /* 0x000fc600078e0010 */
[----:B------:R-:W2:Y:S08]  /*08e0*/  LDC.64 R14, c[0x0][0x390] ;  /* 0x0000e400ff0e7b82 */ /* 0x000eb00000000a00 */
[----:B------:R3:W4:Y:S01]  /*08f0*/  LDC.64 R12, c[0x4][R17] ;  /* 0x01000000110c7b82 */ /* 0x0007220000000a00 */
[----:B-1----:R-:W-:Y:S02]  /*0900*/  IMAD.U32 R4, RZ, RZ, UR4 ;  /* 0x00000004ff047e24 */ /* 0x002fe4000f8e00ff */
[----:B------:R-:W-:Y:S01]  /*0910*/  IMAD.U32 R5, RZ, RZ, UR5 ;  /* 0x00000005ff057e24 */ /* 0x000fe2000f8e00ff */
[----:B0-----:R3:W-:Y:S04]  /*0920*/  STG.E.U8 desc[UR36][R10.64], R0 ;  /* 0x000000000a007986 */ /* 0x0017e8000c101124 */
[----:B------:R3:W-:Y:S04]  /*0930*/  STG.E.U8 desc[UR36][R10.64+0x1], R3 ;  /* 0x000001030a007986 */ /* 0x0007e8000c101124 */
[----:B------:R3:W-:Y:S04]  /*0940*/  STG.E.U8 desc[UR36][R10.64+0x2], R8 ;  /* 0x000002080a007986 */ /* 0x0007e8000c101124 */
[----:B------:R3:W-:Y:S04]  /*0950*/  STG.E.U8 desc[UR36][R10.64+0x3], R9 ;  /* 0x000003090a007986 */ /* 0x0007e8000c101124 */
[----:B--2-4-:R3:W-:Y:S02]  /*0960*/  STL.64 [R1], R14 ;  /* 0x0000000e01007387 */ /* 0x0147e40000100a00 */
[----:B------:R-:W-:-:S07]  /*0970*/  LEPC R20, `(.L_x_0) ;  /* 0x000000001014794e */ /* 0x000fce0000000000 */
[----:B---3--:R-:W-:Y:S05]  /*0980*/  CALL.ABS.NOINC R12 ;  /* 0x000000000c007343 */ /* 0x008fea0003c00000 */
.L_x_0:
[----:B------:R-:W0:Y:S01]  /*0990*/  LDC.64 R12, c[0x4][0x8] ;  /* 0x01000200ff0c7b82 */ /* 0x000e220000000a00 */
[----:B------:R-:W1:Y:S01]  /*09a0*/  LDCU.64 UR4, c[0x4][0x18] ;  /* 0x01000300ff0477ac */ /* 0x000e620008000a00 */
[----:B0-----:R-:W2:Y:S04]  /*09b0*/  LDG.E.S8 R8, desc[UR36][R12.64] ;  /* 0x000000240c087981 */ /* 0x001ea8000c1e1300 */
[----:B------:R-:W2:Y:S04]  /*09c0*/  LDG.E.S8 R9, desc[UR36][R12.64+0x1] ;  /* 0x000001240c097981 */ /* 0x000ea8000c1e1300 */
[----:B------:R-:W2:Y:S04]  /*09d0*/  LDG.E.S8 R10, desc[UR36][R12.64+0x2] ;  /* 0x000002240c0a7981 */ /* 0x000ea8000c1e1300 */
[----:B------:R-:W2:Y:S01]  /*09e0*/  LDG.E.S8 R11, desc[UR36][R12.64+0x3] ;  /* 0x000003240c0b7981 */ /* 0x000ea2000c1e1300 */
[----:B------:R0:W3:Y:S01]  /*09f0*/  LDC.64 R14, c[0x4][R17] ;  /* 0x01000000110e7b82 */ /* 0x0000e20000000a00 */
[----:B-1----:R-:W-:-:S02]  /*0a00*/  IMAD.U32 R4, RZ, RZ, UR4 ;  /* 0x00000004ff047e24 */ /* 0x002fc4000f8e00ff */
[----:B------:R-:W-:Y:S02]  /*0a10*/  IMAD.U32 R5, RZ, RZ, UR5 ;  /* 0x00000005ff057e24 */ /* 0x000fe4000f8e00ff */
[----:B------:R-:W-:Y:S02]  /*0a20*/  IMAD.MOV.U32 R6, RZ, RZ, R2 ;  /* 0x000000ffff067224 */ /* 0x000fe400078e0002 */
[----:B------:R-:W-:Y:S01]  /*0a30*/  IMAD.MOV.U32 R7, RZ, RZ, R16 ;  /* 0x000000ffff077224 */ /* 0x000fe200078e0010 */
[----:B--23--:R0:W-:Y:S06]  /*0a40*/  STL.128 [R1], R8 ;  /* 0x0000000801007387 */ /* 0x00c1ec0000100c00 */
[----:B------:R-:W-:-:S07]  /*0a50*/  LEPC R20, `(.L_x_1) ;  /* 0x000000001014794e */ /* 0x000fce0000000000 */
[----:B0-----:R-:W-:Y:S05]  /*0a60*/  CALL.ABS.NOINC R14 ;  /* 0x000000000e007343 */ /* 0x001fea0003c00000 */
.L_x_1:
[----:B------:R-:W-:Y:S05]  /*0a70*/  EXIT ;  /* 0x000000000000794d */ /* 0x000fea0003800000 */
.L_x_2:
[----:B------:R-:W-:-:S00]  /*0a80*/  BRA `(.L_x_2) ;  /* 0xfffffffc00fc7947 */ /* 0x000fc0000383ffff */
[----:B------:R-:W-:-:S00]  /*0a90*/  NOP ;  /* 0x0000000000007918 */ /* 0x000fc00000000000 */
        /* <DEDUP_REMOVED lines=14> */
.L_x_3:


//--------------------- .nv.global.init           --------------------------
	.section	.nv.global.init,"aw",@progbits
.nv.global.init:
	.type		$str$1,@object
	.size		$str$1,($str - $str$1)
$str$1:
        /*0000*/ 	.byte	0x50, 0x61, 0x73, 0x73, 0x77, 0x6f, 0x72, 0x64, 0x20, 0x66, 0x6f, 0x75, 0x6e, 0x64, 0x3a, 0x20
        /*0010*/ 	.byte	0x25, 0x63, 0x25, 0x63, 0x25, 0x63, 0x25, 0x63, 0x0a, 0x00
	.type		$str,@object
	.size		$str,(.L_1 - $str)
$str:
        /*001a*/ 	.byte	0x45, 0x6e, 0x63, 0x72, 0x79, 0x70, 0x74, 0x65, 0x64, 0x20, 0x50, 0x61, 0x73, 0x73, 0x77, 0x6f
        /*002a*/ 	.byte	0x72, 0x64, 0x20, 0x70, 0x72, 0x6f, 0x76, 0x69, 0x64, 0x65, 0x64, 0x3a, 0x20, 0x25, 0x73, 0x0a
        /*003a*/ 	.byte	0x00
.L_1:


//--------------------- .nv.shared.reserved.0     --------------------------
	.section	.nv.shared.reserved.0,"aw",@nobits
	.weak		__nv_reservedSMEM_offset_0_alias
	.size		__nv_reservedSMEM_offset_0_alias, 0, 64
	.other		__nv_reservedSMEM_offset_0_alias,@"STO_CUDA_RESERVED_SHARED STV_DEFAULT"
__nv_reservedSMEM_offset_0_alias:
	.zero		0
	.zero		64


//--------------------- .nv.global                --------------------------
	.section	.nv.global,"aw",@nobits
.nv.global:
	.type		pwdFound,@object
	.size		pwdFound,(.L_0 - pwdFound)
pwdFound:
	.zero		4
.L_0:


//--------------------- .nv.constant0._Z5crackPcS_S_ --------------------------
	.section	.nv.constant0._Z5crackPcS_S_,"a",@progbits
	.sectionflags	@""
	.align	4
.nv.constant0._Z5crackPcS_S_:
	.zero		920


//--------------------- SYMBOLS --------------------------

	.type		.nv.reservedSmem.offset0,@object
	.size		.nv.reservedSmem.offset0,0x4
	.type		vprintf,@function
